	.headerflags	@"EF_CUDA_TEXMODE_UNIFIED EF_CUDA_64BIT_ADDRESS EF_CUDA_ACCELERATORS EF_CUDA_SM90 EF_CUDA_VIRTUAL_SM(EF_CUDA_SM90)"
	.elftype	@"ET_EXEC"


//--------------------- .nv.info                  --------------------------
	.section	.nv.info,"",@"SHT_CUDA_INFO"
	.align	4


	//----- nvinfo : EIATTR_REGCOUNT
	.align		4
        /*0000*/ 	.byte	0x04, 0x2f
        /*0002*/ 	.short	(.L_3 - .L_2)
	.align		4
.L_2:
        /*0004*/ 	.word	index@(triton_poi_fused__native_batch_norm_legit_no_training_relu_7)
        /*0008*/ 	.word	0x00000012


	//----- nvinfo : EIATTR_MIN_STACK_SIZE
	.align		4
.L_3:
        /*000c*/ 	.byte	0x04, 0x12
        /*000e*/ 	.short	(.L_5 - .L_4)
	.align		4
.L_4:
        /*0010*/ 	.word	index@(triton_poi_fused__native_batch_norm_legit_no_training_relu_7)
        /*0014*/ 	.word	0x00000000


	//----- nvinfo : EIATTR_FRAME_SIZE
	.align		4
.L_5:
        /*0018*/ 	.byte	0x04, 0x11
        /*001a*/ 	.short	(.L_7 - .L_6)
	.align		4
.L_6:
        /*001c*/ 	.word	index@(triton_poi_fused__native_batch_norm_legit_no_training_relu_7)
        /*0020*/ 	.word	0x00000000


	//----- nvinfo : EIATTR_MIN_STACK_SIZE
	.align		4
.L_7:
        /*0024*/ 	.byte	0x04, 0x12
        /*0026*/ 	.short	(.L_9 - .L_8)
	.align		4
.L_8:
        /*0028*/ 	.word	index@(triton_poi_fused__native_batch_norm_legit_no_training_relu_7)
        /*002c*/ 	.word	0x00000000
.L_9:


//--------------------- .nv.info.triton_poi_fused__native_batch_norm_legit_no_training_relu_7 --------------------------
	.section	.nv.info.triton_poi_fused__native_batch_norm_legit_no_training_relu_7,"",@"SHT_CUDA_INFO"
	.sectionflags	@""
	.align	4


	//----- nvinfo : EIATTR_CUDA_API_VERSION
	.align		4
        /*0000*/ 	.byte	0x04, 0x37
        /*0002*/ 	.short	(.L_11 - .L_10)
.L_10:
        /*0004*/ 	.word	0x0000007c


	//----- nvinfo : EIATTR_KPARAM_INFO
	.align		4
.L_11:
        /*0008*/ 	.byte	0x04, 0x17
        /*000a*/ 	.short	(.L_13 - .L_12)
.L_12:
        /*000c*/ 	.word	0x00000000
        /*0010*/ 	.short	0x0006
        /*0012*/ 	.short	0x0030
        /*0014*/ 	.byte	0x00, 0xf0, 0x11, 0x00


	//----- nvinfo : EIATTR_KPARAM_INFO
	.align		4
.L_13:
        /*0018*/ 	.byte	0x04, 0x17
        /*001a*/ 	.short	(.L_15 - .L_14)
.L_14:
        /*001c*/ 	.word	0x00000000
        /*0020*/ 	.short	0x0005
        /*0022*/ 	.short	0x0028
        /*0024*/ 	.byte	0x00, 0xf4, 0x21, 0x00


	//----- nvinfo : EIATTR_KPARAM_INFO
	.align		4
.L_15:
        /*0028*/ 	.byte	0x04, 0x17
        /*002a*/ 	.short	(.L_17 - .L_16)
.L_16:
        /*002c*/ 	.word	0x00000000
        /*0030*/ 	.short	0x0004
        /*0032*/ 	.short	0x0020
        /*0034*/ 	.byte	0x00, 0xf4, 0x21, 0x00


	//----- nvinfo : EIATTR_KPARAM_INFO
	.align		4
.L_17:
        /*0038*/ 	.byte	0x04, 0x17
        /*003a*/ 	.short	(.L_19 - .L_18)
.L_18:
        /*003c*/ 	.word	0x00000000
        /*0040*/ 	.short	0x0003
        /*0042*/ 	.short	0x0018
        /*0044*/ 	.byte	0x00, 0xf4, 0x21, 0x00


	//----- nvinfo : EIATTR_KPARAM_INFO
	.align		4
.L_19:
        /*0048*/ 	.byte	0x04, 0x17
        /*004a*/ 	.short	(.L_21 - .L_20)
.L_20:
        /*004c*/ 	.word	0x00000000
        /*0050*/ 	.short	0x0002
        /*0052*/ 	.short	0x0010
        /*0054*/ 	.byte	0x00, 0xf4, 0x21, 0x00


	//----- nvinfo : EIATTR_KPARAM_INFO
	.align		4
.L_21:
        /*0058*/ 	.byte	0x04, 0x17
        /*005a*/ 	.short	(.L_23 - .L_22)
.L_22:
        /*005c*/ 	.word	0x00000000
        /*0060*/ 	.short	0x0001
        /*0062*/ 	.short	0x0008
        /*0064*/ 	.byte	0x00, 0xf4, 0x21, 0x00


	//----- nvinfo : EIATTR_KPARAM_INFO
	.align		4
.L_23:
        /*0068*/ 	.byte	0x04, 0x17
        /*006a*/ 	.short	(.L_25 - .L_24)
.L_24:
        /*006c*/ 	.word	0x00000000
        /*0070*/ 	.short	0x0000
        /*0072*/ 	.short	0x0000
        /*0074*/ 	.byte	0x00, 0xf4, 0x21, 0x00


	//----- nvinfo : EIATTR_SPARSE_MMA_MASK
	.align		4
.L_25:
        /*0078*/ 	.byte	0x03, 0x50
        /*007a*/ 	.short	0x0000


	//----- nvinfo : EIATTR_MAXREG_COUNT
	.align		4
        /*007c*/ 	.byte	0x03, 0x1b
        /*007e*/ 	.short	0x00ff


	//----- nvinfo : EIATTR_EXIT_INSTR_OFFSETS
	.align		4
        /*0080*/ 	.byte	0x04, 0x1c
        /*0082*/ 	.short	(.L_27 - .L_26)


	//   ....[0]....
.L_26:
        /*0084*/ 	.word	0x000003d0


	//----- nvinfo : EIATTR_REQNTID
	.align		4
.L_27:
        /*0088*/ 	.byte	0x04, 0x10
        /*008a*/ 	.short	(.L_29 - .L_28)
.L_28:
        /*008c*/ 	.word	0x00000080
        /*0090*/ 	.word	0x00000001
        /*0094*/ 	.word	0x00000001


	//----- nvinfo : EIATTR_CBANK_PARAM_SIZE
	.align		4
.L_29:
        /*0098*/ 	.byte	0x03, 0x19
        /*009a*/ 	.short	0x0034


	//----- nvinfo : EIATTR_PARAM_CBANK
	.align		4
        /*009c*/ 	.byte	0x04, 0x0a
        /*009e*/ 	.short	(.L_31 - .L_30)
	.align		4
.L_30:
        /*00a0*/ 	.word	index@(.nv.constant0.triton_poi_fused__native_batch_norm_legit_no_training_relu_7)
        /*00a4*/ 	.short	0x0210
        /*00a6*/ 	.short	0x0034


	//----- nvinfo : EIATTR_SW_WAR
	.align		4
.L_31:
        /*00a8*/ 	.byte	0x04, 0x36
        /*00aa*/ 	.short	(.L_33 - .L_32)
.L_32:
        /*00ac*/ 	.word	0x00000008
.L_33:


//--------------------- .nv.callgraph             --------------------------
	.section	.nv.callgraph,"",@"SHT_CUDA_CALLGRAPH"
	.align	4
	.sectionentsize	8
	.align		4
        /*0000*/ 	.word	0x00000000
	.align		4
        /*0004*/ 	.word	0xffffffff
	.align		4
        /*0008*/ 	.word	0x00000000
	.align		4
        /*000c*/ 	.word	0xfffffffe
	.align		4
        /*0010*/ 	.word	0x00000000
	.align		4
        /*0014*/ 	.word	0xfffffffd
	.align		4
        /*0018*/ 	.word	0x00000000
	.align		4
        /*001c*/ 	.word	0xfffffffc


//--------------------- .nv.constant4             --------------------------
	.section	.nv.constant4,"a",@progbits
	.align	8
	.align		8
.nv.constant4:
        /*0000*/ 	.dword	_$_str
	.align		8
        /*0008*/ 	.dword	_$_str_$_2


//--------------------- .text.triton_poi_fused__native_batch_norm_legit_no_training_relu_7 --------------------------
	.section	.text.triton_poi_fused__native_batch_norm_legit_no_training_relu_7,"ax",@progbits
	.align	128
        .global         triton_poi_fused__native_batch_norm_legit_no_training_relu_7
        .type           triton_poi_fused__native_batch_norm_legit_no_training_relu_7,@function
        .size           triton_poi_fused__native_batch_norm_legit_no_training_relu_7,(.L_x_1 - triton_poi_fused__native_batch_norm_legit_no_training_relu_7)
        .other          triton_poi_fused__native_batch_norm_legit_no_training_relu_7,@"STO_CUDA_ENTRY STV_DEFAULT"
triton_poi_fused__native_batch_norm_legit_no_training_relu_7:
.text.triton_poi_fused__native_batch_norm_legit_no_training_relu_7:
[----:B------:R-:W-:Y:S01]  /*0000*/  LDC R1, c[0x0][0x28] ;  /* 0x00000a00ff017b82 */ /* 0x000fe20000000800 */
[----:B------:R-:W1:Y:S07]  /*0010*/  S2R R0, SR_TID.X ;  /* 0x0000000000007919 */ /* 0x000e6e0000002100 */
[----:B------:R-:W2:Y:S01]  /*0020*/  LDC.64 R2, c[0x0][0x220] ;  /* 0x00008800ff027b82 */ /* 0x000ea20000000a00 */
[----:B------:R-:W-:Y:S01]  /*0030*/  ULDC.64 UR4, c[0x0][0x208] ;  /* 0x0000820000047ab9 */ /* 0x000fe20000000a00 */
[----:B------:R-:W3:Y:S06]  /*0040*/  S2R R7, SR_CTAID.X ;  /* 0x0000000000077919 */ /* 0x000eec0000002500 */
[----:B------:R-:W4:Y:S08]  /*0050*/  LDC.64 R8, c[0x0][0x228] ;  /* 0x00008a00ff087b82 */ /* 0x000f300000000a00 */
[----:B------:R-:W5:Y:S01]  /*0060*/  LDC.64 R10, c[0x0][0x230] ;  /* 0x00008c00ff0a7b82 */ /* 0x000f620000000a00 */
[----:B-1----:R-:W-:-:S02]  /*0070*/  SHF.L.U32 R0, R0, 0x1, RZ ;  /* 0x0000000100007819 */ /* 0x002fc400000006ff */
[----:B---3--:R-:W-:Y:S02]  /*0080*/  SHF.R.S32.HI R5, RZ, 0x17, R7 ;  /* 0x00000017ff057819 */ /* 0x008fe40000011407 */
[----:B------:R-:W-:Y:S02]  /*0090*/  LOP3.LUT R0, R0, 0xfe, RZ, 0xc0, !PT ;  /* 0x000000fe00007812 */ /* 0x000fe400078ec0ff */
[----:B------:R-:W-:Y:S02]  /*00a0*/  SGXT R5, R5, 0x1 ;  /* 0x000000010505781a */ /* 0x000fe40000000200 */
[----:B------:R-:W-:Y:S02]  /*00b0*/  LEA R0, R7, R0, 0x8 ;  /* 0x0000000007007211 */ /* 0x000fe400078e40ff */
[----:B------:R-:W1:Y:S02]  /*00c0*/  LDC.64 R6, c[0x0][0x218] ;  /* 0x00008600ff067b82 */ /* 0x000e640000000a00 */
[----:B------:R-:W-:-:S04]  /*00d0*/  LEA.HI R5, R5, R0, RZ, 0x7 ;  /* 0x0000000005057211 */ /* 0x000fc800078f38ff */
[----:B------:R-:W-:-:S04]  /*00e0*/  LOP3.LUT R5, R5, 0xffffff80, RZ, 0xc0, !PT ;  /* 0xffffff8005057812 */ /* 0x000fc800078ec0ff */
[----:B------:R-:W-:Y:S02]  /*00f0*/  IADD3 R13, R0, -R5, RZ ;  /* 0x80000005000d7210 */ /* 0x000fe40007ffe0ff */
[----:B------:R-:W3:Y:S03]  /*0100*/  LDC.64 R4, c[0x0][0x210] ;  /* 0x00008400ff047b82 */ /* 0x000ee60000000a00 */
[----:B--2---:R-:W-:-:S06]  /*0110*/  IMAD.WIDE R2, R13, 0x4, R2 ;  /* 0x000000040d027825 */ /* 0x004fcc00078e0202 */
[----:B------:R-:W2:Y:S01]  /*0120*/  LDG.E.EL.64 R2, desc[UR4][R2.64] ;  /* 0x0000000402027981 */ /* 0x000ea2000c2e1b00 */
[----:B-1----:R-:W-:-:S04]  /*0130*/  IMAD.WIDE R6, R13, 0x4, R6 ;  /* 0x000000040d067825 */ /* 0x002fc800078e0206 */
[C---:B----4-:R-:W-:Y:S02]  /*0140*/  IMAD.WIDE R8, R13.reuse, 0x4, R8 ;  /* 0x000000040d087825 */ /* 0x050fe400078e0208 */
[----:B------:R-:W4:Y:S02]  /*0150*/  LDG.E.EL.64 R6, desc[UR4][R6.64] ;  /* 0x0000000406067981 */ /* 0x000f24000c2e1b00 */
[----:B-----5:R-:W-:Y:S02]  /*0160*/  IMAD.WIDE R10, R13, 0x4, R10 ;  /* 0x000000040d0a7825 */ /* 0x020fe400078e020a */
[----:B------:R-:W5:Y:S02]  /*0170*/  LDG.E.EL.64 R8, desc[UR4][R8.64] ;  /* 0x0000000408087981 */ /* 0x000f64000c2e1b00 */
[----:B---3--:R-:W-:Y:S02]  /*0180*/  IMAD.WIDE R4, R0, 0x4, R4 ;  /* 0x0000000400047825 */ /* 0x008fe400078e0204 */
[----:B------:R-:W5:Y:S04]  /*0190*/  LDG.E.EL.64 R10, desc[UR4][R10.64] ;  /* 0x000000040a0a7981 */ /* 0x000f68000c2e1b00 */
[----:B------:R-:W4:Y:S01]  /*01a0*/  LDG.E.64 R4, desc[UR4][R4.64] ;  /* 0x0000000404047981 */ /* 0x000f22000c1e1b00 */
[----:B------:R-:W-:Y:S01]  /*01b0*/  HFMA2.MMA R14, -RZ, RZ, 1.625, 0 ;  /* 0x3e800000ff0e7435 */ /* 0x000fe200000001ff */
[----:B--2---:R-:W-:Y:S01]  /*01c0*/  FADD R2, R2, 9.9999997473787516356e-06 ;  /* 0x3727c5ac02027421 */ /* 0x004fe20000000000 */
[----:B------:R-:W-:-:S03]  /*01d0*/  FADD R3, R3, 9.9999997473787516356e-06 ;  /* 0x3727c5ac03037421 */ /* 0x000fc60000000000 */
[----:B------:R-:W1:Y:S08]  /*01e0*/  MUFU.SQRT R12, R2 ;  /* 0x00000002000c7308 */ /* 0x000e700000002000 */
[----:B------:R2:W3:Y:S01]  /*01f0*/  MUFU.SQRT R13, R3 ;  /* 0x00000003000d7308 */ /* 0x0004e20000002000 */
[C---:B-1----:R-:W-:Y:S02]  /*0200*/  FSETP.GT.AND P0, PT, R12.reuse, 8.50705917302346158658e+37, PT ;  /* 0x7e8000000c00780b */ /* 0x042fe40003f04000 */
[----:B------:R-:W-:Y:S01]  /*0210*/  FSETP.GEU.AND P2, PT, R12, 1.175494350822287508e-38, PT ;  /* 0x008000000c00780b */ /* 0x000fe20003f4e000 */
[----:B--2---:R-:W1:Y:S01]  /*0220*/  LDC.64 R2, c[0x0][0x238] ;  /* 0x00008e00ff027b82 */ /* 0x004e620000000a00 */
[----:B---3--:R-:W-:-:S02]  /*0230*/  FSETP.GT.AND P1, PT, R13, 8.50705917302346158658e+37, PT ;  /* 0x7e8000000d00780b */ /* 0x008fc40003f24000 */
[----:B------:R-:W-:-:S07]  /*0240*/  FSETP.GEU.AND P3, PT, R13, 1.175494350822287508e-38, PT ;  /* 0x008000000d00780b */ /* 0x000fce0003f6e000 */
[----:B------:R-:W-:-:S04]  /*0250*/  @P0 FMUL R12, R12, 0.25 ;  /* 0x3e8000000c0c0820 */ /* 0x000fc80000400000 */
[----:B------:R-:W-:Y:S01]  /*0260*/  @!P2 FMUL R12, R12, 16777216 ;  /* 0x4b8000000c0ca820 */ /* 0x000fe20000400000 */
[----:B------:R-:W-:-:S04]  /*0270*/  @P1 FMUL R13, R13, 0.25 ;  /* 0x3e8000000d0d1820 */ /* 0x000fc80000400000 */
[----:B------:R-:W-:Y:S01]  /*0280*/  @!P3 FMUL R13, R13, 16777216 ;  /* 0x4b8000000d0db820 */ /* 0x000fe20000400000 */
[----:B------:R-:W2:Y:S01]  /*0290*/  MUFU.RCP R12, R12 ;  /* 0x0000000c000c7308 */ /* 0x000ea20000001000 */
[----:B------:R-:W-:-:S07]  /*02a0*/  FSEL R15, R14, 1, P0 ;  /* 0x3f8000000e0f7808 */ /* 0x000fce0000000000 */
[----:B------:R-:W3:Y:S01]  /*02b0*/  MUFU.RCP R13, R13 ;  /* 0x0000000d000d7308 */ /* 0x000ee20000001000 */
[----:B------:R-:W-:Y:S01]  /*02c0*/  FSEL R14, R14, 1, P1 ;  /* 0x3f8000000e0e7808 */ /* 0x000fe20000800000 */
[----:B------:R-:W-:-:S04]  /*02d0*/  @!P2 FMUL R15, R15, 16777216 ;  /* 0x4b8000000f0fa820 */ /* 0x000fc80000400000 */
[----:B------:R-:W-:Y:S01]  /*02e0*/  @!P3 FMUL R14, R14, 16777216 ;  /* 0x4b8000000e0eb820 */ /* 0x000fe20000400000 */
[----:B----4-:R-:W-:Y:S01]  /*02f0*/  FADD R5, R5, -R7 ;  /* 0x8000000705057221 */ /* 0x010fe20000000000 */
[----:B------:R-:W-:Y:S01]  /*0300*/  FADD R4, R4, -R6 ;  /* 0x8000000604047221 */ /* 0x000fe20000000000 */
[----:B--2---:R-:W-:Y:S01]  /*0310*/  FMUL R15, R12, R15 ;  /* 0x0000000f0c0f7220 */ /* 0x004fe20000400000 */
[----:B---3--:R-:W-:-:S03]  /*0320*/  FMUL R14, R13, R14 ;  /* 0x0000000e0d0e7220 */ /* 0x008fc60000400000 */
[----:B------:R-:W-:Y:S01]  /*0330*/  FMUL R15, R4, R15 ;  /* 0x0000000f040f7220 */ /* 0x000fe20000400000 */
[----:B------:R-:W-:-:S03]  /*0340*/  FMUL R14, R5, R14 ;  /* 0x0000000e050e7220 */ /* 0x000fc60000400000 */
[----:B-----5:R-:W-:Y:S01]  /*0350*/  FFMA R8, R8, R15, R10 ;  /* 0x0000000f08087223 */ /* 0x020fe2000000000a */
[----:B------:R-:W-:-:S04]  /*0360*/  FFMA R9, R9, R14, R11 ;  /* 0x0000000e09097223 */ /* 0x000fc8000000000b */
[----:B------:R-:W-:Y:S02]  /*0370*/  FSETP.GEU.AND P0, PT, R8, RZ, PT ;  /* 0x000000ff0800720b */ /* 0x000fe40003f0e000 */
[C---:B------:R-:W-:Y:S01]  /*0380*/  FSETP.GEU.AND P1, PT, R9.reuse, RZ, PT ;  /* 0x000000ff0900720b */ /* 0x040fe20003f2e000 */
[----:B-1----:R-:W-:Y:S01]  /*0390*/  IMAD.WIDE R2, R0, 0x4, R2 ;  /* 0x0000000400027825 */ /* 0x002fe200078e0202 */
[----:B------:R-:W-:Y:S02]  /*03a0*/  FSEL R8, R8, RZ, P0 ;  /* 0x000000ff08087208 */ /* 0x000fe40000000000 */
[----:B------:R-:W-:-:S05]  /*03b0*/  FSEL R9, R9, RZ, P1 ;  /* 0x000000ff09097208 */ /* 0x000fca0000800000 */
[----:B------:R-:W-:Y:S01]  /*03c0*/  STG.E.64 desc[UR4][R2.64], R8 ;  /* 0x0000000802007986 */ /* 0x000fe2000c101b04 */
[----:B------:R-:W-:Y:S05]  /*03d0*/  EXIT ;  /* 0x000000000000794d */ /* 0x000fea0003800000 */
.L_x_0:
[----:B------:R-:W-:-:S00]  /*03e0*/  BRA `(.L_x_0) ;  /* 0xfffffffc00fc7947 */ /* 0x000fc0000383ffff */
[----:B------:R-:W-:-:S00]  /*03f0*/  NOP ;  /* 0x0000000000007918 */ /* 0x000fc00000000000 */
        /* <DEDUP_REMOVED lines=8> */
.L_x_1:


//--------------------- .nv.global.init           --------------------------
	.section	.nv.global.init,"aw",@progbits
.nv.global.init:
	.type		_$_str,@object
	.size		_$_str,(_$_str_$_2 - _$_str)
_$_str:
        /*0000*/ 	.byte	0x5f, 0x5f, 0x43, 0x55, 0x44, 0x41, 0x5f, 0x46, 0x54, 0x5a, 0x00
	.type		_$_str_$_2,@object
	.size		_$_str_$_2,(.L_1 - _$_str_$_2)
_$_str_$_2:
        /*000b*/ 	.byte	0x5f, 0x5f, 0x43, 0x55, 0x44, 0x41, 0x5f, 0x50, 0x52, 0x45, 0x43, 0x5f, 0x53, 0x51, 0x52, 0x54
        /*001b*/ 	.byte	0x00
.L_1:


//--------------------- .nv.constant0.triton_poi_fused__native_batch_norm_legit_no_training_relu_7 --------------------------
	.section	.nv.constant0.triton_poi_fused__native_batch_norm_legit_no_training_relu_7,"a",@progbits
	.sectionflags	@""
	.align	4
.nv.constant0.triton_poi_fused__native_batch_norm_legit_no_training_relu_7:
	.zero		580
